	.headerflags	@"EF_CUDA_TEXMODE_UNIFIED EF_CUDA_64BIT_ADDRESS EF_CUDA_ACCELERATORS EF_CUDA_SM90 EF_CUDA_VIRTUAL_SM(EF_CUDA_SM90)"
	.elftype	@"ET_EXEC"


//--------------------- .nv.info                  --------------------------
	.section	.nv.info,"",@"SHT_CUDA_INFO"
	.align	4


	//----- nvinfo : EIATTR_REGCOUNT
	.align		4
        /*0000*/ 	.byte	0x04, 0x2f
        /*0002*/ 	.short	(.L_3 - .L_2)
	.align		4
.L_2:
        /*0004*/ 	.word	index@(triton_poi_fused__native_batch_norm_legit_no_training_add_26)
        /*0008*/ 	.word	0x00000014


	//----- nvinfo : EIATTR_MIN_STACK_SIZE
	.align		4
.L_3:
        /*000c*/ 	.byte	0x04, 0x12
        /*000e*/ 	.short	(.L_5 - .L_4)
	.align		4
.L_4:
        /*0010*/ 	.word	index@(triton_poi_fused__native_batch_norm_legit_no_training_add_26)
        /*0014*/ 	.word	0x00000000


	//----- nvinfo : EIATTR_FRAME_SIZE
	.align		4
.L_5:
        /*0018*/ 	.byte	0x04, 0x11
        /*001a*/ 	.short	(.L_7 - .L_6)
	.align		4
.L_6:
        /*001c*/ 	.word	index@(triton_poi_fused__native_batch_norm_legit_no_training_add_26)
        /*0020*/ 	.word	0x00000000


	//----- nvinfo : EIATTR_MIN_STACK_SIZE
	.align		4
.L_7:
        /*0024*/ 	.byte	0x04, 0x12
        /*0026*/ 	.short	(.L_9 - .L_8)
	.align		4
.L_8:
        /*0028*/ 	.word	index@(triton_poi_fused__native_batch_norm_legit_no_training_add_26)
        /*002c*/ 	.word	0x00000000
.L_9:


//--------------------- .nv.info.triton_poi_fused__native_batch_norm_legit_no_training_add_26 --------------------------
	.section	.nv.info.triton_poi_fused__native_batch_norm_legit_no_training_add_26,"",@"SHT_CUDA_INFO"
	.sectionflags	@""
	.align	4


	//----- nvinfo : EIATTR_CUDA_API_VERSION
	.align		4
        /*0000*/ 	.byte	0x04, 0x37
        /*0002*/ 	.short	(.L_11 - .L_10)
.L_10:
        /*0004*/ 	.word	0x0000007c


	//----- nvinfo : EIATTR_KPARAM_INFO
	.align		4
.L_11:
        /*0008*/ 	.byte	0x04, 0x17
        /*000a*/ 	.short	(.L_13 - .L_12)
.L_12:
        /*000c*/ 	.word	0x00000000
        /*0010*/ 	.short	0x0007
        /*0012*/ 	.short	0x0038
        /*0014*/ 	.byte	0x00, 0xf0, 0x11, 0x00


	//----- nvinfo : EIATTR_KPARAM_INFO
	.align		4
.L_13:
        /*0018*/ 	.byte	0x04, 0x17
        /*001a*/ 	.short	(.L_15 - .L_14)
.L_14:
        /*001c*/ 	.word	0x00000000
        /*0020*/ 	.short	0x0006
        /*0022*/ 	.short	0x0030
        /*0024*/ 	.byte	0x00, 0xf4, 0x21, 0x00


	//----- nvinfo : EIATTR_KPARAM_INFO
	.align		4
.L_15:
        /*0028*/ 	.byte	0x04, 0x17
        /*002a*/ 	.short	(.L_17 - .L_16)
.L_16:
        /*002c*/ 	.word	0x00000000
        /*0030*/ 	.short	0x0005
        /*0032*/ 	.short	0x0028
        /*0034*/ 	.byte	0x00, 0xf4, 0x21, 0x00


	//----- nvinfo : EIATTR_KPARAM_INFO
	.align		4
.L_17:
        /*0038*/ 	.byte	0x04, 0x17
        /*003a*/ 	.short	(.L_19 - .L_18)
.L_18:
        /*003c*/ 	.word	0x00000000
        /*0040*/ 	.short	0x0004
        /*0042*/ 	.short	0x0020
        /*0044*/ 	.byte	0x00, 0xf4, 0x21, 0x00


	//----- nvinfo : EIATTR_KPARAM_INFO
	.align		4
.L_19:
        /*0048*/ 	.byte	0x04, 0x17
        /*004a*/ 	.short	(.L_21 - .L_20)
.L_20:
        /*004c*/ 	.word	0x00000000
        /*0050*/ 	.short	0x0003
        /*0052*/ 	.short	0x0018
        /*0054*/ 	.byte	0x00, 0xf4, 0x21, 0x00


	//----- nvinfo : EIATTR_KPARAM_INFO
	.align		4
.L_21:
        /*0058*/ 	.byte	0x04, 0x17
        /*005a*/ 	.short	(.L_23 - .L_22)
.L_22:
        /*005c*/ 	.word	0x00000000
        /*0060*/ 	.short	0x0002
        /*0062*/ 	.short	0x0010
        /*0064*/ 	.byte	0x00, 0xf4, 0x21, 0x00


	//----- nvinfo : EIATTR_KPARAM_INFO
	.align		4
.L_23:
        /*0068*/ 	.byte	0x04, 0x17
        /*006a*/ 	.short	(.L_25 - .L_24)
.L_24:
        /*006c*/ 	.word	0x00000000
        /*0070*/ 	.short	0x0001
        /*0072*/ 	.short	0x0008
        /*0074*/ 	.byte	0x00, 0xf4, 0x21, 0x00


	//----- nvinfo : EIATTR_KPARAM_INFO
	.align		4
.L_25:
        /*0078*/ 	.byte	0x04, 0x17
        /*007a*/ 	.short	(.L_27 - .L_26)
.L_26:
        /*007c*/ 	.word	0x00000000
        /*0080*/ 	.short	0x0000
        /*0082*/ 	.short	0x0000
        /*0084*/ 	.byte	0x00, 0xf4, 0x21, 0x00


	//----- nvinfo : EIATTR_SPARSE_MMA_MASK
	.align		4
.L_27:
        /*0088*/ 	.byte	0x03, 0x50
        /*008a*/ 	.short	0x0000


	//----- nvinfo : EIATTR_MAXREG_COUNT
	.align		4
        /*008c*/ 	.byte	0x03, 0x1b
        /*008e*/ 	.short	0x00ff


	//----- nvinfo : EIATTR_EXIT_INSTR_OFFSETS
	.align		4
        /*0090*/ 	.byte	0x04, 0x1c
        /*0092*/ 	.short	(.L_29 - .L_28)


	//   ....[0]....
.L_28:
        /*0094*/ 	.word	0x00000360


	//----- nvinfo : EIATTR_REQNTID
	.align		4
.L_29:
        /*0098*/ 	.byte	0x04, 0x10
        /*009a*/ 	.short	(.L_31 - .L_30)
.L_30:
        /*009c*/ 	.word	0x00000080
        /*00a0*/ 	.word	0x00000001
        /*00a4*/ 	.word	0x00000001


	//----- nvinfo : EIATTR_CBANK_PARAM_SIZE
	.align		4
.L_31:
        /*00a8*/ 	.byte	0x03, 0x19
        /*00aa*/ 	.short	0x003c


	//----- nvinfo : EIATTR_PARAM_CBANK
	.align		4
        /*00ac*/ 	.byte	0x04, 0x0a
        /*00ae*/ 	.short	(.L_33 - .L_32)
	.align		4
.L_32:
        /*00b0*/ 	.word	index@(.nv.constant0.triton_poi_fused__native_batch_norm_legit_no_training_add_26)
        /*00b4*/ 	.short	0x0210
        /*00b6*/ 	.short	0x003c


	//----- nvinfo : EIATTR_SW_WAR
	.align		4
.L_33:
        /*00b8*/ 	.byte	0x04, 0x36
        /*00ba*/ 	.short	(.L_35 - .L_34)
.L_34:
        /*00bc*/ 	.word	0x00000008
.L_35:


//--------------------- .nv.callgraph             --------------------------
	.section	.nv.callgraph,"",@"SHT_CUDA_CALLGRAPH"
	.align	4
	.sectionentsize	8
	.align		4
        /*0000*/ 	.word	0x00000000
	.align		4
        /*0004*/ 	.word	0xffffffff
	.align		4
        /*0008*/ 	.word	0x00000000
	.align		4
        /*000c*/ 	.word	0xfffffffe
	.align		4
        /*0010*/ 	.word	0x00000000
	.align		4
        /*0014*/ 	.word	0xfffffffd
	.align		4
        /*0018*/ 	.word	0x00000000
	.align		4
        /*001c*/ 	.word	0xfffffffc


//--------------------- .nv.constant4             --------------------------
	.section	.nv.constant4,"a",@progbits
	.align	8
	.align		8
.nv.constant4:
        /*0000*/ 	.dword	_$_str
	.align		8
        /*0008*/ 	.dword	_$_str_$_2


//--------------------- .text.triton_poi_fused__native_batch_norm_legit_no_training_add_26 --------------------------
	.section	.text.triton_poi_fused__native_batch_norm_legit_no_training_add_26,"ax",@progbits
	.align	128
        .global         triton_poi_fused__native_batch_norm_legit_no_training_add_26
        .type           triton_poi_fused__native_batch_norm_legit_no_training_add_26,@function
        .size           triton_poi_fused__native_batch_norm_legit_no_training_add_26,(.L_x_1 - triton_poi_fused__native_batch_norm_legit_no_training_add_26)
        .other          triton_poi_fused__native_batch_norm_legit_no_training_add_26,@"STO_CUDA_ENTRY STV_DEFAULT"
triton_poi_fused__native_batch_norm_legit_no_training_add_26:
.text.triton_poi_fused__native_batch_norm_legit_no_training_add_26:
[----:B------:R-:W-:Y:S01]  /*0000*/  LDC R1, c[0x0][0x28] ;  /* 0x00000a00ff017b82 */ /* 0x000fe20000000800 */
[----:B------:R-:W1:Y:S07]  /*0010*/  S2R R0, SR_TID.X ;  /* 0x0000000000007919 */ /* 0x000e6e0000002100 */
[----:B------:R-:W2:Y:S01]  /*0020*/  LDC.64 R10, c[0x0][0x220] ;  /* 0x00008800ff0a7b82 */ /* 0x000ea20000000a00 */
[----:B------:R-:W-:Y:S01]  /*0030*/  ULDC.64 UR4, c[0x0][0x208] ;  /* 0x0000820000047ab9 */ /* 0x000fe20000000a00 */
[----:B------:R-:W3:Y:S06]  /*0040*/  S2R R5, SR_CTAID.X ;  /* 0x0000000000057919 */ /* 0x000eec0000002500 */
[----:B------:R-:W4:Y:S08]  /*0050*/  LDC.64 R6, c[0x0][0x210] ;  /* 0x00008400ff067b82 */ /* 0x000f300000000a00 */
[----:B------:R-:W5:Y:S08]  /*0060*/  LDC.64 R8, c[0x0][0x218] ;  /* 0x00008600ff087b82 */ /* 0x000f700000000a00 */
[----:B------:R-:W5:Y:S01]  /*0070*/  LDC.64 R12, c[0x0][0x228] ;  /* 0x00008a00ff0c7b82 */ /* 0x000f620000000a00 */
[----:B-1----:R-:W-:-:S07]  /*0080*/  SHF.L.U32 R0, R0, 0x1, RZ ;  /* 0x0000000100007819 */ /* 0x002fce00000006ff */
[----:B------:R-:W1:Y:S01]  /*0090*/  LDC.64 R14, c[0x0][0x230] ;  /* 0x00008c00ff0e7b82 */ /* 0x000e620000000a00 */
[----:B---3--:R-:W-:Y:S02]  /*00a0*/  SHF.R.S32.HI R3, RZ, 0x17, R5 ;  /* 0x00000017ff037819 */ /* 0x008fe40000011405 */
[----:B------:R-:W-:Y:S02]  /*00b0*/  LOP3.LUT R0, R0, 0xfe, RZ, 0xc0, !PT ;  /* 0x000000fe00007812 */ /* 0x000fe400078ec0ff */
[----:B------:R-:W-:Y:S02]  /*00c0*/  SGXT R3, R3, 0x1 ;  /* 0x000000010303781a */ /* 0x000fe40000000200 */
[----:B------:R-:W-:-:S04]  /*00d0*/  LEA R0, R5, R0, 0x8 ;  /* 0x0000000005007211 */ /* 0x000fc800078e40ff */
[----:B------:R-:W-:-:S04]  /*00e0*/  LEA.HI R3, R3, R0, RZ, 0x8 ;  /* 0x0000000003037211 */ /* 0x000fc800078f40ff */
[----:B------:R-:W-:-:S04]  /*00f0*/  SHF.R.S32.HI R3, RZ, 0x8, R3 ;  /* 0x00000008ff037819 */ /* 0x000fc80000011403 */
[----:B------:R-:W-:-:S04]  /*0100*/  LEA.HI R2, R3, R3, RZ, 0x5 ;  /* 0x0000000303027211 */ /* 0x000fc800078f28ff */
[----:B------:R-:W-:-:S04]  /*0110*/  LOP3.LUT R2, R2, 0xffffffe0, RZ, 0xc0, !PT ;  /* 0xffffffe002027812 */ /* 0x000fc800078ec0ff */
[----:B------:R-:W-:Y:S02]  /*0120*/  IADD3 R17, R3, -R2, RZ ;  /* 0x8000000203117210 */ /* 0x000fe40007ffe0ff */
[----:B------:R-:W3:Y:S03]  /*0130*/  LDC.64 R2, c[0x0][0x238] ;  /* 0x00008e00ff027b82 */ /* 0x000ee60000000a00 */
[----:B--2---:R-:W-:-:S05]  /*0140*/  IMAD.WIDE R10, R17, 0x4, R10 ;  /* 0x00000004110a7825 */ /* 0x004fca00078e020a */
[----:B------:R1:W2:Y:S01]  /*0150*/  LDG.E.EL R4, desc[UR4][R10.64] ;  /* 0x000000040a047981 */ /* 0x0002a2000c2e1900 */
[----:B----4-:R-:W-:-:S04]  /*0160*/  IMAD.WIDE R6, R0, 0x4, R6 ;  /* 0x0000000400067825 */ /* 0x010fc800078e0206 */
[C---:B-----5:R-:W-:Y:S02]  /*0170*/  IMAD.WIDE R8, R17.reuse, 0x4, R8 ;  /* 0x0000000411087825 */ /* 0x060fe400078e0208 */
[----:B------:R-:W4:Y:S02]  /*0180*/  LDG.E.64 R6, desc[UR4][R6.64] ;  /* 0x0000000406067981 */ /* 0x000f24000c1e1b00 */
[C---:B0-----:R-:W-:Y:S02]  /*0190*/  IMAD.WIDE R12, R17.reuse, 0x4, R12 ;  /* 0x00000004110c7825 */ /* 0x041fe400078e020c */
[----:B------:R0:W4:Y:S02]  /*01a0*/  LDG.E.EL R5, desc[UR4][R8.64] ;  /* 0x0000000408057981 */ /* 0x000124000c2e1900 */
[----:B-1----:R-:W-:Y:S02]  /*01b0*/  IMAD.WIDE R10, R17, 0x4, R14 ;  /* 0x00000004110a7825 */ /* 0x002fe400078e020e */
[----:B------:R1:W5:Y:S02]  /*01c0*/  LDG.E.EL R12, desc[UR4][R12.64] ;  /* 0x000000040c0c7981 */ /* 0x000364000c2e1900 */
[----:B---3--:R-:W-:-:S02]  /*01d0*/  IMAD.WIDE R2, R0, 0x4, R2 ;  /* 0x0000000400027825 */ /* 0x008fc400078e0202 */
[----:B------:R-:W5:Y:S01]  /*01e0*/  LDG.E.EL R11, desc[UR4][R10.64] ;  /* 0x000000040a0b7981 */ /* 0x000f62000c2e1900 */
[----:B0-----:R-:W0:Y:S03]  /*01f0*/  LDC.64 R8, c[0x0][0x240] ;  /* 0x00009000ff087b82 */ /* 0x001e260000000a00 */
[----:B------:R-:W3:Y:S01]  /*0200*/  LDG.E.64 R2, desc[UR4][R2.64] ;  /* 0x0000000402027981 */ /* 0x000ee2000c1e1b00 */
[----:B-1----:R-:W-:Y:S01]  /*0210*/  HFMA2.MMA R13, -RZ, RZ, 1.625, 0 ;  /* 0x3e800000ff0d7435 */ /* 0x002fe200000001ff */
[----:B0-----:R-:W-:-:S04]  /*0220*/  IMAD.WIDE R8, R0, 0x4, R8 ;  /* 0x0000000400087825 */ /* 0x001fc800078e0208 */
[----:B--2---:R-:W-:-:S04]  /*0230*/  FADD R4, R4, 9.9999997473787516356e-06 ;  /* 0x3727c5ac04047421 */ /* 0x004fc80000000000 */
[----:B------:R-:W0:Y:S02]  /*0240*/  MUFU.SQRT R14, R4 ;  /* 0x00000004000e7308 */ /* 0x000e240000002000 */
[C---:B0-----:R-:W-:Y:S02]  /*0250*/  FSETP.GT.AND P0, PT, R14.reuse, 8.50705917302346158658e+37, PT ;  /* 0x7e8000000e00780b */ /* 0x041fe40003f04000 */
[----:B------:R-:W-:-:S11]  /*0260*/  FSETP.GEU.AND P1, PT, R14, 1.175494350822287508e-38, PT ;  /* 0x008000000e00780b */ /* 0x000fd60003f2e000 */
[----:B------:R-:W-:-:S04]  /*0270*/  @P0 FMUL R14, R14, 0.25 ;  /* 0x3e8000000e0e0820 */ /* 0x000fc80000400000 */
[----:B------:R-:W-:-:S06]  /*0280*/  @!P1 FMUL R14, R14, 16777216 ;  /* 0x4b8000000e0e9820 */ /* 0x000fcc0000400000 */
[----:B------:R-:W0:Y:S01]  /*0290*/  MUFU.RCP R14, R14 ;  /* 0x0000000e000e7308 */ /* 0x000e220000001000 */
[----:B------:R-:W-:Y:S01]  /*02a0*/  FSEL R13, R13, 1, P0 ;  /* 0x3f8000000d0d7808 */ /* 0x000fe20000000000 */
[----:B----4-:R-:W-:-:S04]  /*02b0*/  FADD R6, R6, -R5 ;  /* 0x8000000506067221 */ /* 0x010fc80000000000 */
[----:B------:R-:W-:Y:S01]  /*02c0*/  @!P1 FMUL R13, R13, 16777216 ;  /* 0x4b8000000d0d9820 */ /* 0x000fe20000400000 */
[----:B------:R-:W-:-:S03]  /*02d0*/  FADD R7, R7, -R5 ;  /* 0x8000000507077221 */ /* 0x000fc60000000000 */
[----:B0-----:R-:W-:-:S04]  /*02e0*/  FMUL R13, R14, R13 ;  /* 0x0000000d0e0d7220 */ /* 0x001fc80000400000 */
[-C--:B------:R-:W-:Y:S01]  /*02f0*/  FMUL R6, R6, R13.reuse ;  /* 0x0000000d06067220 */ /* 0x080fe20000400000 */
[----:B------:R-:W-:-:S03]  /*0300*/  FMUL R4, R7, R13 ;  /* 0x0000000d07047220 */ /* 0x000fc60000400000 */
[C-C-:B-----5:R-:W-:Y:S01]  /*0310*/  FFMA R5, R12.reuse, R6, R11.reuse ;  /* 0x000000060c057223 */ /* 0x160fe2000000000b */
[----:B------:R-:W-:-:S03]  /*0320*/  FFMA R4, R12, R4, R11 ;  /* 0x000000040c047223 */ /* 0x000fc6000000000b */
[----:B---3--:R-:W-:Y:S01]  /*0330*/  FADD R2, R2, R5 ;  /* 0x0000000502027221 */ /* 0x008fe20000000000 */
[----:B------:R-:W-:-:S05]  /*0340*/  FADD R3, R3, R4 ;  /* 0x0000000403037221 */ /* 0x000fca0000000000 */
[----:B------:R-:W-:Y:S01]  /*0350*/  STG.E.64 desc[UR4][R8.64], R2 ;  /* 0x0000000208007986 */ /* 0x000fe2000c101b04 */
[----:B------:R-:W-:Y:S05]  /*0360*/  EXIT ;  /* 0x000000000000794d */ /* 0x000fea0003800000 */
.L_x_0:
[----:B------:R-:W-:-:S00]  /*0370*/  BRA `(.L_x_0) ;  /* 0xfffffffc00fc7947 */ /* 0x000fc0000383ffff */
[----:B------:R-:W-:-:S00]  /*0380*/  NOP ;  /* 0x0000000000007918 */ /* 0x000fc00000000000 */
[----:B------:R-:W-:-:S00]  /*0390*/  NOP ;  /* 0x0000000000007918 */ /* 0x000fc00000000000 */
[----:B------:R-:W-:-:S00]  /*03a0*/  NOP ;  /* 0x0000000000007918 */ /* 0x000fc00000000000 */
[----:B------:R-:W-:-:S00]  /*03b0*/  NOP ;  /* 0x0000000000007918 */ /* 0x000fc00000000000 */
[----:B------:R-:W-:-:S00]  /*03c0*/  NOP ;  /* 0x0000000000007918 */ /* 0x000fc00000000000 */
[----:B------:R-:W-:-:S00]  /*03d0*/  NOP ;  /* 0x0000000000007918 */ /* 0x000fc00000000000 */
[----:B------:R-:W-:-:S00]  /*03e0*/  NOP ;  /* 0x0000000000007918 */ /* 0x000fc00000000000 */
[----:B------:R-:W-:-:S00]  /*03f0*/  NOP ;  /* 0x0000000000007918 */ /* 0x000fc00000000000 */
.L_x_1:


//--------------------- .nv.global.init           --------------------------
	.section	.nv.global.init,"aw",@progbits
.nv.global.init:
	.type		_$_str,@object
	.size		_$_str,(_$_str_$_2 - _$_str)
_$_str:
        /*0000*/ 	.byte	0x5f, 0x5f, 0x43, 0x55, 0x44, 0x41, 0x5f, 0x46, 0x54, 0x5a, 0x00
	.type		_$_str_$_2,@object
	.size		_$_str_$_2,(.L_1 - _$_str_$_2)
_$_str_$_2:
        /*000b*/ 	.byte	0x5f, 0x5f, 0x43, 0x55, 0x44, 0x41, 0x5f, 0x50, 0x52, 0x45, 0x43, 0x5f, 0x53, 0x51, 0x52, 0x54
        /*001b*/ 	.byte	0x00
.L_1:


//--------------------- .nv.constant0.triton_poi_fused__native_batch_norm_legit_no_training_add_26 --------------------------
	.section	.nv.constant0.triton_poi_fused__native_batch_norm_legit_no_training_add_26,"a",@progbits
	.sectionflags	@""
	.align	4
.nv.constant0.triton_poi_fused__native_batch_norm_legit_no_training_add_26:
	.zero		588
